	.headerflags	@"EF_CUDA_TEXMODE_UNIFIED EF_CUDA_64BIT_ADDRESS EF_CUDA_ACCELERATORS EF_CUDA_SM90 EF_CUDA_VIRTUAL_SM(EF_CUDA_SM90)"
	.elftype	@"ET_EXEC"


//--------------------- .nv.info                  --------------------------
	.section	.nv.info,"",@"SHT_CUDA_INFO"
	.align	4


	//----- nvinfo : EIATTR_REGCOUNT
	.align		4
        /*0000*/ 	.byte	0x04, 0x2f
        /*0002*/ 	.short	(.L_1 - .L_0)
	.align		4
.L_0:
        /*0004*/ 	.word	index@(triton_poi_fused_convolution_24)
        /*0008*/ 	.word	0x00000019


	//----- nvinfo : EIATTR_MIN_STACK_SIZE
	.align		4
.L_1:
        /*000c*/ 	.byte	0x04, 0x12
        /*000e*/ 	.short	(.L_3 - .L_2)
	.align		4
.L_2:
        /*0010*/ 	.word	index@(triton_poi_fused_convolution_24)
        /*0014*/ 	.word	0x00000000


	//----- nvinfo : EIATTR_FRAME_SIZE
	.align		4
.L_3:
        /*0018*/ 	.byte	0x04, 0x11
        /*001a*/ 	.short	(.L_5 - .L_4)
	.align		4
.L_4:
        /*001c*/ 	.word	index@(triton_poi_fused_convolution_24)
        /*0020*/ 	.word	0x00000000


	//----- nvinfo : EIATTR_MIN_STACK_SIZE
	.align		4
.L_5:
        /*0024*/ 	.byte	0x04, 0x12
        /*0026*/ 	.short	(.L_7 - .L_6)
	.align		4
.L_6:
        /*0028*/ 	.word	index@(triton_poi_fused_convolution_24)
        /*002c*/ 	.word	0x00000000
.L_7:


//--------------------- .nv.info.triton_poi_fused_convolution_24 --------------------------
	.section	.nv.info.triton_poi_fused_convolution_24,"",@"SHT_CUDA_INFO"
	.sectionflags	@""
	.align	4


	//----- nvinfo : EIATTR_CUDA_API_VERSION
	.align		4
        /*0000*/ 	.byte	0x04, 0x37
        /*0002*/ 	.short	(.L_9 - .L_8)
.L_8:
        /*0004*/ 	.word	0x0000007c


	//----- nvinfo : EIATTR_KPARAM_INFO
	.align		4
.L_9:
        /*0008*/ 	.byte	0x04, 0x17
        /*000a*/ 	.short	(.L_11 - .L_10)
.L_10:
        /*000c*/ 	.word	0x00000000
        /*0010*/ 	.short	0x0003
        /*0012*/ 	.short	0x0014
        /*0014*/ 	.byte	0x00, 0xf0, 0x11, 0x00


	//----- nvinfo : EIATTR_KPARAM_INFO
	.align		4
.L_11:
        /*0018*/ 	.byte	0x04, 0x17
        /*001a*/ 	.short	(.L_13 - .L_12)
.L_12:
        /*001c*/ 	.word	0x00000000
        /*0020*/ 	.short	0x0002
        /*0022*/ 	.short	0x0010
        /*0024*/ 	.byte	0x00, 0xf0, 0x11, 0x00


	//----- nvinfo : EIATTR_KPARAM_INFO
	.align		4
.L_13:
        /*0028*/ 	.byte	0x04, 0x17
        /*002a*/ 	.short	(.L_15 - .L_14)
.L_14:
        /*002c*/ 	.word	0x00000000
        /*0030*/ 	.short	0x0001
        /*0032*/ 	.short	0x0008
        /*0034*/ 	.byte	0x00, 0xf4, 0x21, 0x00


	//----- nvinfo : EIATTR_KPARAM_INFO
	.align		4
.L_15:
        /*0038*/ 	.byte	0x04, 0x17
        /*003a*/ 	.short	(.L_17 - .L_16)
.L_16:
        /*003c*/ 	.word	0x00000000
        /*0040*/ 	.short	0x0000
        /*0042*/ 	.short	0x0000
        /*0044*/ 	.byte	0x00, 0xf4, 0x21, 0x00


	//----- nvinfo : EIATTR_SPARSE_MMA_MASK
	.align		4
.L_17:
        /*0048*/ 	.byte	0x03, 0x50
        /*004a*/ 	.short	0x0000


	//----- nvinfo : EIATTR_MAXREG_COUNT
	.align		4
        /*004c*/ 	.byte	0x03, 0x1b
        /*004e*/ 	.short	0x00ff


	//----- nvinfo : EIATTR_EXIT_INSTR_OFFSETS
	.align		4
        /*0050*/ 	.byte	0x04, 0x1c
        /*0052*/ 	.short	(.L_19 - .L_18)


	//   ....[0]....
.L_18:
        /*0054*/ 	.word	0x00000500


	//   ....[1]....
        /*0058*/ 	.word	0x00000550


	//----- nvinfo : EIATTR_REQNTID
	.align		4
.L_19:
        /*005c*/ 	.byte	0x04, 0x10
        /*005e*/ 	.short	(.L_21 - .L_20)
.L_20:
        /*0060*/ 	.word	0x00000080
        /*0064*/ 	.word	0x00000001
        /*0068*/ 	.word	0x00000001


	//----- nvinfo : EIATTR_CBANK_PARAM_SIZE
	.align		4
.L_21:
        /*006c*/ 	.byte	0x03, 0x19
        /*006e*/ 	.short	0x0018


	//----- nvinfo : EIATTR_PARAM_CBANK
	.align		4
        /*0070*/ 	.byte	0x04, 0x0a
        /*0072*/ 	.short	(.L_23 - .L_22)
	.align		4
.L_22:
        /*0074*/ 	.word	index@(.nv.constant0.triton_poi_fused_convolution_24)
        /*0078*/ 	.short	0x0210
        /*007a*/ 	.short	0x0018


	//----- nvinfo : EIATTR_SW_WAR
	.align		4
.L_23:
        /*007c*/ 	.byte	0x04, 0x36
        /*007e*/ 	.short	(.L_25 - .L_24)
.L_24:
        /*0080*/ 	.word	0x00000008
.L_25:


//--------------------- .nv.callgraph             --------------------------
	.section	.nv.callgraph,"",@"SHT_CUDA_CALLGRAPH"
	.align	4
	.sectionentsize	8
	.align		4
        /*0000*/ 	.word	0x00000000
	.align		4
        /*0004*/ 	.word	0xffffffff
	.align		4
        /*0008*/ 	.word	0x00000000
	.align		4
        /*000c*/ 	.word	0xfffffffe
	.align		4
        /*0010*/ 	.word	0x00000000
	.align		4
        /*0014*/ 	.word	0xfffffffd
	.align		4
        /*0018*/ 	.word	0x00000000
	.align		4
        /*001c*/ 	.word	0xfffffffc


//--------------------- .text.triton_poi_fused_convolution_24 --------------------------
	.section	.text.triton_poi_fused_convolution_24,"ax",@progbits
	.sectionflags	@"SHF_BARRIERS=1"
	.align	128
        .global         triton_poi_fused_convolution_24
        .type           triton_poi_fused_convolution_24,@function
        .size           triton_poi_fused_convolution_24,(.L_x_1 - triton_poi_fused_convolution_24)
        .other          triton_poi_fused_convolution_24,@"STO_CUDA_ENTRY STV_DEFAULT"
triton_poi_fused_convolution_24:
.text.triton_poi_fused_convolution_24:
[----:B------:R-:W0:Y:S02]  /*0000*/  LDC R1, c[0x0][0x28] ;  /* 0x00000a00ff017b82 */ /* 0x000e240000000800 */
[----:B------:R-:W1:Y:S01]  /*0010*/  S2R R0, SR_CTAID.X ;  /* 0x0000000000007919 */ /* 0x000e620000002500 */
[----:B------:R-:W2:Y:S01]  /*0020*/  LDC.64 R4, c[0x0][0x210] ;  /* 0x00008400ff047b82 */ /* 0x000ea20000000a00 */
[----:B------:R-:W-:Y:S02]  /*0030*/  CS2R R8, SRZ ;  /* 0x0000000000087805 */ /* 0x000fe4000001ff00 */
[----:B------:R-:W-:Y:S01]  /*0040*/  CS2R R10, SRZ ;  /* 0x00000000000a7805 */ /* 0x000fe2000001ff00 */
[----:B------:R-:W3:Y:S01]  /*0050*/  S2R R12, SR_TID.X ;  /* 0x00000000000c7919 */ /* 0x000ee20000002100 */
[----:B------:R-:W-:Y:S01]  /*0060*/  ULDC.64 UR6, c[0x0][0x208] ;  /* 0x0000820000067ab9 */ /* 0x000fe20000000a00 */
[----:B------:R-:W4:Y:S01]  /*0070*/  S2R R2, SR_CTAID.Y ;  /* 0x0000000000027919 */ /* 0x000f220000002600 */
[----:B-1----:R-:W-:Y:S02]  /*0080*/  IMAD.SHL.U32 R0, R0, 0x20, RZ ;  /* 0x0000002000007824 */ /* 0x002fe400078e00ff */
[----:B---3--:R-:W-:Y:S01]  /*0090*/  IMAD.SHL.U32 R17, R12, 0x4, RZ ;  /* 0x000000040c117824 */ /* 0x008fe200078e00ff */
[----:B------:R-:W-:Y:S01]  /*00a0*/  SHF.R.U32.HI R3, RZ, 0x3, R12 ;  /* 0x00000003ff037819 */ /* 0x000fe2000001160c */
[----:B----4-:R-:W-:-:S03]  /*00b0*/  IMAD.SHL.U32 R2, R2, 0x20, RZ ;  /* 0x0000002002027824 */ /* 0x010fc600078e00ff */
[----:B------:R-:W-:Y:S02]  /*00c0*/  LOP3.LUT R13, R0, 0x1c, R17, 0xf8, !PT ;  /* 0x0000001c000d7812 */ /* 0x000fe400078ef811 */
[----:B------:R-:W-:Y:S02]  /*00d0*/  SGXT.U32 R3, R3, 0x4 ;  /* 0x000000040303781a */ /* 0x000fe40000000000 */
[----:B------:R-:W-:Y:S02]  /*00e0*/  ISETP.GE.AND P0, PT, R13, 0x40, PT ;  /* 0x000000400d00780c */ /* 0x000fe40003f06270 */
[----:B------:R-:W-:Y:S02]  /*00f0*/  LOP3.LUT R6, R2, R3, RZ, 0xfc, !PT ;  /* 0x0000000302067212 */ /* 0x000fe400078efcff */
[----:B------:R-:W-:Y:S02]  /*0100*/  LOP3.LUT R7, R2, 0x10, R3, 0xfe, !PT ;  /* 0x0000001002077812 */ /* 0x000fe400078efe03 */
[C---:B------:R-:W-:Y:S01]  /*0110*/  ISETP.LT.AND P1, PT, R6.reuse, 0x60, !P0 ;  /* 0x000000600600780c */ /* 0x040fe20004721270 */
[--C-:B------:R-:W-:Y:S01]  /*0120*/  IMAD R15, R6, 0x40, R13.reuse ;  /* 0x00000040060f7824 */ /* 0x100fe200078e020d */
[C---:B------:R-:W-:Y:S01]  /*0130*/  ISETP.LT.AND P0, PT, R7.reuse, 0x60, !P0 ;  /* 0x000000600700780c */ /* 0x040fe20004701270 */
[----:B------:R-:W-:-:S02]  /*0140*/  IMAD R19, R7, 0x40, R13 ;  /* 0x0000004007137824 */ /* 0x000fc400078e020d */
[----:B--2---:R-:W-:Y:S01]  /*0150*/  IMAD.WIDE R14, R15, 0x4, R4 ;  /* 0x000000040f0e7825 */ /* 0x004fe200078e0204 */
[----:B------:R-:W-:-:S03]  /*0160*/  CS2R R6, SRZ ;  /* 0x0000000000067805 */ /* 0x000fc6000001ff00 */
[----:B------:R-:W-:Y:S01]  /*0170*/  IMAD.WIDE R18, R19, 0x4, R4 ;  /* 0x0000000413127825 */ /* 0x000fe200078e0204 */
[----:B------:R-:W-:-:S03]  /*0180*/  CS2R R4, SRZ ;  /* 0x0000000000047805 */ /* 0x000fc6000001ff00 */
[----:B------:R1:W2:Y:S04]  /*0190*/  @P1 LDG.E.EL.128 R8, desc[UR6][R14.64] ;  /* 0x000000060e081981 */ /* 0x0002a8000c2e1d00 */
[----:B------:R3:W4:Y:S01]  /*01a0*/  @P0 LDG.E.EL.128 R4, desc[UR6][R18.64] ;  /* 0x0000000612040981 */ /* 0x000722000c2e1d00 */
[----:B------:R-:W5:Y:S01]  /*01b0*/  S2UR UR5, SR_CgaCtaId ;  /* 0x00000000000579c3 */ /* 0x000f620000008800 */
[----:B------:R-:W-:Y:S01]  /*01c0*/  IMAD.SHL.U32 R13, R12, 0x80, RZ ;  /* 0x000000800c0d7824 */ /* 0x000fe200078e00ff */
[----:B------:R-:W-:Y:S01]  /*01d0*/  UMOV UR4, 0x400 ;  /* 0x0000040000047882 */ /* 0x000fe20000000000 */
[----:B------:R-:W-:Y:S02]  /*01e0*/  SHF.R.U32.HI R12, RZ, 0x1, R12 ;  /* 0x00000001ff0c7819 */ /* 0x000fe4000001160c */
[----:B------:R-:W-:-:S02]  /*01f0*/  LOP3.LUT R2, R2, 0x1c, R17, 0xf8, !PT ;  /* 0x0000001c02027812 */ /* 0x000fc400078ef811 */
[----:B------:R-:W-:Y:S02]  /*0200*/  LOP3.LUT R16, R13, 0x380, RZ, 0xc0, !PT ;  /* 0x000003800d107812 */ /* 0x000fe400078ec0ff */
[----:B-1----:R-:W-:Y:S02]  /*0210*/  LOP3.LUT R15, R12, 0x3c, RZ, 0xc0, !PT ;  /* 0x0000003c0c0f7812 */ /* 0x002fe400078ec0ff */
[----:B------:R-:W-:Y:S02]  /*0220*/  SHF.R.U32.HI R14, RZ, 0x3, R16 ;  /* 0x00000003ff0e7819 */ /* 0x000fe40000011610 */
[C---:B------:R-:W-:Y:S02]  /*0230*/  LOP3.LUT R13, R16.reuse, R3, RZ, 0xfc, !PT ;  /* 0x00000003100d7212 */ /* 0x040fe400078efcff */
[C---:B------:R-:W-:Y:S02]  /*0240*/  LOP3.LUT R20, R16.reuse, 0x20, RZ, 0xfc, !PT ;  /* 0x0000002010147812 */ /* 0x040fe400078efcff */
[----:B------:R-:W-:-:S02]  /*0250*/  LOP3.LUT R22, R16, 0x40, RZ, 0xfc, !PT ;  /* 0x0000004010167812 */ /* 0x000fc400078efcff */
[----:B------:R-:W-:Y:S02]  /*0260*/  LOP3.LUT R14, R14, R16, R3, 0xfe, !PT ;  /* 0x000000100e0e7212 */ /* 0x000fe400078efe03 */
[----:B------:R-:W-:Y:S02]  /*0270*/  LOP3.LUT R16, R16, 0x60, RZ, 0xfc, !PT ;  /* 0x0000006010107812 */ /* 0x000fe400078efcff */
[-C--:B------:R-:W-:Y:S01]  /*0280*/  LEA.HI R20, R20, R13.reuse, RZ, 0x1d ;  /* 0x0000000d14147211 */ /* 0x080fe200078fe8ff */
[----:B-----5:R-:W-:Y:S01]  /*0290*/  UPRMT UR4, UR5, 0x654, UR4 ;  /* 0x0000065405047896 */ /* 0x020fe20008000004 */
[-C--:B------:R-:W-:Y:S02]  /*02a0*/  LEA.HI R22, R22, R13.reuse, RZ, 0x1d ;  /* 0x0000000d16167211 */ /* 0x080fe400078fe8ff */
[----:B------:R-:W-:Y:S02]  /*02b0*/  LEA.HI R13, R16, R13, RZ, 0x1d ;  /* 0x0000000d100d7211 */ /* 0x000fe400078fe8ff */
[----:B------:R-:W-:Y:S01]  /*02c0*/  LOP3.LUT R16, R17, 0x1fc, RZ, 0xc0, !PT ;  /* 0x000001fc11107812 */ /* 0x000fe200078ec0ff */
[----:B------:R-:W-:Y:S01]  /*02d0*/  IMAD.HI R17, R2, 0x2aaaaaab, RZ ;  /* 0x2aaaaaab02117827 */ /* 0x000fe200078e02ff */
[----:B---3--:R-:W-:-:S02]  /*02e0*/  LEA R19, R14, UR4, 0x2 ;  /* 0x000000040e137c11 */ /* 0x008fc4000f8e10ff */
[----:B------:R-:W-:Y:S01]  /*02f0*/  LEA R20, R20, UR4, 0x2 ;  /* 0x0000000414147c11 */ /* 0x000fe2000f8e10ff */
[----:B------:R-:W-:Y:S01]  /*0300*/  IMAD.IADD R15, R16, 0x1, R15 ;  /* 0x00000001100f7824 */ /* 0x000fe200078e020f */
[----:B------:R-:W-:Y:S02]  /*0310*/  LEA R21, R22, UR4, 0x2 ;  /* 0x0000000416157c11 */ /* 0x000fe4000f8e10ff */
[----:B------:R-:W-:Y:S02]  /*0320*/  LEA R18, R13, UR4, 0x2 ;  /* 0x000000040d127c11 */ /* 0x000fe4000f8e10ff */
[----:B------:R-:W-:Y:S02]  /*0330*/  LEA R15, R15, UR4, 0x2 ;  /* 0x000000040f0f7c11 */ /* 0x000fe4000f8e10ff */
[----:B------:R-:W-:Y:S01]  /*0340*/  ISETP.GE.AND P0, PT, R2, 0x60, PT ;  /* 0x000000600200780c */ /* 0x000fe20003f06270 */
[----:B--2---:R-:W-:Y:S04]  /*0350*/  STS [R19], R8 ;  /* 0x0000000813007388 */ /* 0x004fe80000000800 */
[----:B------:R1:W-:Y:S04]  /*0360*/  STS [R20+0x80], R9 ;  /* 0x0000800914007388 */ /* 0x0003e80000000800 */
[----:B------:R2:W-:Y:S04]  /*0370*/  STS [R21+0x100], R10 ;  /* 0x0001000a15007388 */ /* 0x0005e80000000800 */
[----:B------:R-:W-:Y:S01]  /*0380*/  STS [R18+0x180], R11 ;  /* 0x0001800b12007388 */ /* 0x000fe20000000800 */
[----:B-1----:R-:W1:Y:S03]  /*0390*/  LDC.64 R8, c[0x0][0x218] ;  /* 0x00008600ff087b82 */ /* 0x002e660000000a00 */
[----:B----4-:R3:W-:Y:S01]  /*03a0*/  STS [R19+0x40], R4 ;  /* 0x0000400413007388 */ /* 0x0107e20000000800 */
[----:B--2---:R-:W-:-:S03]  /*03b0*/  SHF.R.U32.HI R10, RZ, 0x1f, R17 ;  /* 0x0000001fff0a7819 */ /* 0x004fc60000011611 */
[----:B------:R2:W-:Y:S01]  /*03c0*/  STS [R20+0xc0], R5 ;  /* 0x0000c00514007388 */ /* 0x0005e20000000800 */
[----:B------:R-:W-:-:S03]  /*03d0*/  LEA.HI.SX32 R17, R17, R10, 0x1e ;  /* 0x0000000a11117211 */ /* 0x000fc600078ff2ff */
[----:B------:R-:W-:Y:S02]  /*03e0*/  STS [R21+0x140], R6 ;  /* 0x0001400615007388 */ /* 0x000fe40000000800 */
[C---:B---3--:R-:W-:Y:S02]  /*03f0*/  IMAD R4, R17.reuse, -0x18, R2 ;  /* 0xffffffe811047824 */ /* 0x048fe400078e0202 */
[----:B------:R-:W-:Y:S01]  /*0400*/  STS [R18+0x1c0], R7 ;  /* 0x0001c00712007388 */ /* 0x000fe20000000800 */
[----:B------:R-:W-:Y:S02]  /*0410*/  LOP3.LUT R2, R0, R3, RZ, 0xfc, !PT ;  /* 0x0000000300027212 */ /* 0x000fe400078efcff */
[----:B--2---:R-:W-:Y:S01]  /*0420*/  LOP3.LUT R5, R16, 0x200, RZ, 0xfc, !PT ;  /* 0x0000020010057812 */ /* 0x004fe200078efcff */
[----:B------:R-:W-:Y:S01]  /*0430*/  BAR.SYNC.DEFER_BLOCKING 0x0 ;  /* 0x0000000000007b1d */ /* 0x000fe20000010000 */
[----:B------:R-:W-:Y:S01]  /*0440*/  LOP3.LUT R0, R0, 0x10, R3, 0xfe, !PT ;  /* 0x0000001000007812 */ /* 0x000fe200078efe03 */
[----:B------:R-:W-:Y:S01]  /*0450*/  IMAD R17, R17, 0x600, R4 ;  /* 0x0000060011117824 */ /* 0x000fe200078e0204 */
[----:B------:R-:W-:-:S02]  /*0460*/  SHF.R.U32.HI R5, RZ, 0x3, R5 ;  /* 0x00000003ff057819 */ /* 0x000fc40000011605 */
[C---:B------:R-:W-:Y:S01]  /*0470*/  ISETP.LT.AND P1, PT, R2.reuse, 0x40, !P0 ;  /* 0x000000400200780c */ /* 0x040fe20004721270 */
[----:B------:R-:W-:Y:S01]  /*0480*/  IMAD R3, R2, 0x18, R17 ;  /* 0x0000001802037824 */ /* 0x000fe200078e0211 */
[----:B------:R-:W-:Y:S02]  /*0490*/  ISETP.LT.AND P0, PT, R0, 0x40, !P0 ;  /* 0x000000400000780c */ /* 0x000fe40004701270 */
[----:B------:R-:W-:Y:S01]  /*04a0*/  LOP3.LUT R5, R5, 0x7c, RZ, 0xc0, !PT ;  /* 0x0000007c05057812 */ /* 0x000fe200078ec0ff */
[----:B-1----:R-:W-:-:S04]  /*04b0*/  IMAD.WIDE R2, R3, 0x4, R8 ;  /* 0x0000000403027825 */ /* 0x002fc800078e0208 */
[----:B------:R-:W-:-:S05]  /*04c0*/  IMAD.IADD R5, R16, 0x1, R5 ;  /* 0x0000000110057824 */ /* 0x000fca00078e0205 */
[----:B------:R-:W-:Y:S01]  /*04d0*/  LEA R5, R5, UR4, 0x2 ;  /* 0x0000000405057c11 */ /* 0x000fe2000f8e10ff */
[----:B------:R-:W1:Y:S04]  /*04e0*/  LDS.128 R12, [R15] ;  /* 0x000000000f0c7984 */ /* 0x000e680000000c00 */
[----:B-1----:R1:W-:Y:S01]  /*04f0*/  @P1 STG.E.128 desc[UR6][R2.64], R12 ;  /* 0x0000000c02001986 */ /* 0x0023e2000c101d06 */
[----:B------:R-:W-:Y:S05]  /*0500*/  @!P0 EXIT ;  /* 0x000000000000894d */ /* 0x000fea0003800000 */
[----:B------:R-:W0:Y:S01]  /*0510*/  LDS.128 R4, [R5+0x800] ;  /* 0x0008000005047984 */ /* 0x000e220000000c00 */
[----:B------:R-:W-:-:S04]  /*0520*/  IMAD R17, R0, 0x18, R17 ;  /* 0x0000001800117824 */ /* 0x000fc800078e0211 */
[----:B------:R-:W-:-:S05]  /*0530*/  IMAD.WIDE R8, R17, 0x4, R8 ;  /* 0x0000000411087825 */ /* 0x000fca00078e0208 */
[----:B0-----:R-:W-:Y:S01]  /*0540*/  STG.E.128 desc[UR6][R8.64], R4 ;  /* 0x0000000408007986 */ /* 0x001fe2000c101d06 */
[----:B------:R-:W-:Y:S05]  /*0550*/  EXIT ;  /* 0x000000000000794d */ /* 0x000fea0003800000 */
.L_x_0:
[----:B------:R-:W-:-:S00]  /*0560*/  BRA `(.L_x_0) ;  /* 0xfffffffc00fc7947 */ /* 0x000fc0000383ffff */
[----:B------:R-:W-:-:S00]  /*0570*/  NOP ;  /* 0x0000000000007918 */ /* 0x000fc00000000000 */
        /* <DEDUP_REMOVED lines=8> */
.L_x_1:


//--------------------- .nv.shared.triton_poi_fused_convolution_24 --------------------------
	.section	.nv.shared.triton_poi_fused_convolution_24,"aw",@nobits
	.sectionflags	@""
	.align	16
	.zero		1024


//--------------------- .nv.constant0.triton_poi_fused_convolution_24 --------------------------
	.section	.nv.constant0.triton_poi_fused_convolution_24,"a",@progbits
	.sectionflags	@""
	.align	4
.nv.constant0.triton_poi_fused_convolution_24:
	.zero		552
